	.headerflags	@"EF_CUDA_TEXMODE_UNIFIED EF_CUDA_64BIT_ADDRESS EF_CUDA_ACCELERATORS EF_CUDA_SM90 EF_CUDA_VIRTUAL_SM(EF_CUDA_SM90)"
	.elftype	@"ET_EXEC"


//--------------------- .nv.info                  --------------------------
	.section	.nv.info,"",@"SHT_CUDA_INFO"
	.align	4


	//----- nvinfo : EIATTR_REGCOUNT
	.align		4
        /*0000*/ 	.byte	0x04, 0x2f
        /*0002*/ 	.short	(.L_3 - .L_2)
	.align		4
.L_2:
        /*0004*/ 	.word	index@(triton_poi_fused_cat_47)
        /*0008*/ 	.word	0x00000020


	//----- nvinfo : EIATTR_MIN_STACK_SIZE
	.align		4
.L_3:
        /*000c*/ 	.byte	0x04, 0x12
        /*000e*/ 	.short	(.L_5 - .L_4)
	.align		4
.L_4:
        /*0010*/ 	.word	index@(triton_poi_fused_cat_47)
        /*0014*/ 	.word	0x00000000


	//----- nvinfo : EIATTR_FRAME_SIZE
	.align		4
.L_5:
        /*0018*/ 	.byte	0x04, 0x11
        /*001a*/ 	.short	(.L_7 - .L_6)
	.align		4
.L_6:
        /*001c*/ 	.word	index@(triton_poi_fused_cat_47)
        /*0020*/ 	.word	0x00000000


	//----- nvinfo : EIATTR_MIN_STACK_SIZE
	.align		4
.L_7:
        /*0024*/ 	.byte	0x04, 0x12
        /*0026*/ 	.short	(.L_9 - .L_8)
	.align		4
.L_8:
        /*0028*/ 	.word	index@(triton_poi_fused_cat_47)
        /*002c*/ 	.word	0x00000000
.L_9:


//--------------------- .nv.info.triton_poi_fused_cat_47 --------------------------
	.section	.nv.info.triton_poi_fused_cat_47,"",@"SHT_CUDA_INFO"
	.sectionflags	@""
	.align	4


	//----- nvinfo : EIATTR_CUDA_API_VERSION
	.align		4
        /*0000*/ 	.byte	0x04, 0x37
        /*0002*/ 	.short	(.L_11 - .L_10)
.L_10:
        /*0004*/ 	.word	0x0000007c


	//----- nvinfo : EIATTR_KPARAM_INFO
	.align		4
.L_11:
        /*0008*/ 	.byte	0x04, 0x17
        /*000a*/ 	.short	(.L_13 - .L_12)
.L_12:
        /*000c*/ 	.word	0x00000000
        /*0010*/ 	.short	0x000b
        /*0012*/ 	.short	0x0058
        /*0014*/ 	.byte	0x00, 0xf0, 0x11, 0x00


	//----- nvinfo : EIATTR_KPARAM_INFO
	.align		4
.L_13:
        /*0018*/ 	.byte	0x04, 0x17
        /*001a*/ 	.short	(.L_15 - .L_14)
.L_14:
        /*001c*/ 	.word	0x00000000
        /*0020*/ 	.short	0x000a
        /*0022*/ 	.short	0x0050
        /*0024*/ 	.byte	0x00, 0xf4, 0x21, 0x00


	//----- nvinfo : EIATTR_KPARAM_INFO
	.align		4
.L_15:
        /*0028*/ 	.byte	0x04, 0x17
        /*002a*/ 	.short	(.L_17 - .L_16)
.L_16:
        /*002c*/ 	.word	0x00000000
        /*0030*/ 	.short	0x0009
        /*0032*/ 	.short	0x0048
        /*0034*/ 	.byte	0x00, 0xf4, 0x21, 0x00


	//----- nvinfo : EIATTR_KPARAM_INFO
	.align		4
.L_17:
        /*0038*/ 	.byte	0x04, 0x17
        /*003a*/ 	.short	(.L_19 - .L_18)
.L_18:
        /*003c*/ 	.word	0x00000000
        /*0040*/ 	.short	0x0008
        /*0042*/ 	.short	0x0040
        /*0044*/ 	.byte	0x00, 0xf4, 0x21, 0x00


	//----- nvinfo : EIATTR_KPARAM_INFO
	.align		4
.L_19:
        /*0048*/ 	.byte	0x04, 0x17
        /*004a*/ 	.short	(.L_21 - .L_20)
.L_20:
        /*004c*/ 	.word	0x00000000
        /*0050*/ 	.short	0x0007
        /*0052*/ 	.short	0x0038
        /*0054*/ 	.byte	0x00, 0xf4, 0x21, 0x00


	//----- nvinfo : EIATTR_KPARAM_INFO
	.align		4
.L_21:
        /*0058*/ 	.byte	0x04, 0x17
        /*005a*/ 	.short	(.L_23 - .L_22)
.L_22:
        /*005c*/ 	.word	0x00000000
        /*0060*/ 	.short	0x0006
        /*0062*/ 	.short	0x0030
        /*0064*/ 	.byte	0x00, 0xf4, 0x21, 0x00


	//----- nvinfo : EIATTR_KPARAM_INFO
	.align		4
.L_23:
        /*0068*/ 	.byte	0x04, 0x17
        /*006a*/ 	.short	(.L_25 - .L_24)
.L_24:
        /*006c*/ 	.word	0x00000000
        /*0070*/ 	.short	0x0005
        /*0072*/ 	.short	0x0028
        /*0074*/ 	.byte	0x00, 0xf4, 0x21, 0x00


	//----- nvinfo : EIATTR_KPARAM_INFO
	.align		4
.L_25:
        /*0078*/ 	.byte	0x04, 0x17
        /*007a*/ 	.short	(.L_27 - .L_26)
.L_26:
        /*007c*/ 	.word	0x00000000
        /*0080*/ 	.short	0x0004
        /*0082*/ 	.short	0x0020
        /*0084*/ 	.byte	0x00, 0xf4, 0x21, 0x00


	//----- nvinfo : EIATTR_KPARAM_INFO
	.align		4
.L_27:
        /*0088*/ 	.byte	0x04, 0x17
        /*008a*/ 	.short	(.L_29 - .L_28)
.L_28:
        /*008c*/ 	.word	0x00000000
        /*0090*/ 	.short	0x0003
        /*0092*/ 	.short	0x0018
        /*0094*/ 	.byte	0x00, 0xf4, 0x21, 0x00


	//----- nvinfo : EIATTR_KPARAM_INFO
	.align		4
.L_29:
        /*0098*/ 	.byte	0x04, 0x17
        /*009a*/ 	.short	(.L_31 - .L_30)
.L_30:
        /*009c*/ 	.word	0x00000000
        /*00a0*/ 	.short	0x0002
        /*00a2*/ 	.short	0x0010
        /*00a4*/ 	.byte	0x00, 0xf4, 0x21, 0x00


	//----- nvinfo : EIATTR_KPARAM_INFO
	.align		4
.L_31:
        /*00a8*/ 	.byte	0x04, 0x17
        /*00aa*/ 	.short	(.L_33 - .L_32)
.L_32:
        /*00ac*/ 	.word	0x00000000
        /*00b0*/ 	.short	0x0001
        /*00b2*/ 	.short	0x0008
        /*00b4*/ 	.byte	0x00, 0xf4, 0x21, 0x00


	//----- nvinfo : EIATTR_KPARAM_INFO
	.align		4
.L_33:
        /*00b8*/ 	.byte	0x04, 0x17
        /*00ba*/ 	.short	(.L_35 - .L_34)
.L_34:
        /*00bc*/ 	.word	0x00000000
        /*00c0*/ 	.short	0x0000
        /*00c2*/ 	.short	0x0000
        /*00c4*/ 	.byte	0x00, 0xf4, 0x21, 0x00


	//----- nvinfo : EIATTR_SPARSE_MMA_MASK
	.align		4
.L_35:
        /*00c8*/ 	.byte	0x03, 0x50
        /*00ca*/ 	.short	0x0000


	//----- nvinfo : EIATTR_MAXREG_COUNT
	.align		4
        /*00cc*/ 	.byte	0x03, 0x1b
        /*00ce*/ 	.short	0x00ff


	//----- nvinfo : EIATTR_EXIT_INSTR_OFFSETS
	.align		4
        /*00d0*/ 	.byte	0x04, 0x1c
        /*00d2*/ 	.short	(.L_37 - .L_36)


	//   ....[0]....
.L_36:
        /*00d4*/ 	.word	0x00000b40


	//----- nvinfo : EIATTR_REQNTID
	.align		4
.L_37:
        /*00d8*/ 	.byte	0x04, 0x10
        /*00da*/ 	.short	(.L_39 - .L_38)
.L_38:
        /*00dc*/ 	.word	0x00000080
        /*00e0*/ 	.word	0x00000001
        /*00e4*/ 	.word	0x00000001


	//----- nvinfo : EIATTR_CBANK_PARAM_SIZE
	.align		4
.L_39:
        /*00e8*/ 	.byte	0x03, 0x19
        /*00ea*/ 	.short	0x005c


	//----- nvinfo : EIATTR_PARAM_CBANK
	.align		4
        /*00ec*/ 	.byte	0x04, 0x0a
        /*00ee*/ 	.short	(.L_41 - .L_40)
	.align		4
.L_40:
        /*00f0*/ 	.word	index@(.nv.constant0.triton_poi_fused_cat_47)
        /*00f4*/ 	.short	0x0210
        /*00f6*/ 	.short	0x005c


	//----- nvinfo : EIATTR_SW_WAR
	.align		4
.L_41:
        /*00f8*/ 	.byte	0x04, 0x36
        /*00fa*/ 	.short	(.L_43 - .L_42)
.L_42:
        /*00fc*/ 	.word	0x00000008
.L_43:


//--------------------- .nv.callgraph             --------------------------
	.section	.nv.callgraph,"",@"SHT_CUDA_CALLGRAPH"
	.align	4
	.sectionentsize	8
	.align		4
        /*0000*/ 	.word	0x00000000
	.align		4
        /*0004*/ 	.word	0xffffffff
	.align		4
        /*0008*/ 	.word	0x00000000
	.align		4
        /*000c*/ 	.word	0xfffffffe
	.align		4
        /*0010*/ 	.word	0x00000000
	.align		4
        /*0014*/ 	.word	0xfffffffd
	.align		4
        /*0018*/ 	.word	0x00000000
	.align		4
        /*001c*/ 	.word	0xfffffffc


//--------------------- .nv.constant4             --------------------------
	.section	.nv.constant4,"a",@progbits
	.align	8
	.align		8
.nv.constant4:
        /*0000*/ 	.dword	_$_str
	.align		8
        /*0008*/ 	.dword	_$_str_$_2


//--------------------- .text.triton_poi_fused_cat_47 --------------------------
	.section	.text.triton_poi_fused_cat_47,"ax",@progbits
	.align	128
        .global         triton_poi_fused_cat_47
        .type           triton_poi_fused_cat_47,@function
        .size           triton_poi_fused_cat_47,(.L_x_1 - triton_poi_fused_cat_47)
        .other          triton_poi_fused_cat_47,@"STO_CUDA_ENTRY STV_DEFAULT"
triton_poi_fused_cat_47:
.text.triton_poi_fused_cat_47:
[----:B------:R-:W-:Y:S01]  /*0000*/  LDC R1, c[0x0][0x28] ;  /* 0x00000a00ff017b82 */ /* 0x000fe20000000800 */
[----:B------:R-:W1:Y:S07]  /*0010*/  S2R R0, SR_TID.X ;  /* 0x0000000000007919 */ /* 0x000e6e0000002100 */
[----:B------:R-:W2:Y:S01]  /*0020*/  LDC.64 R10, c[0x0][0x220] ;  /* 0x00008800ff0a7b82 */ /* 0x000ea20000000a00 */
[----:B------:R-:W-:Y:S01]  /*0030*/  ULDC.64 UR4, c[0x0][0x208] ;  /* 0x0000820000047ab9 */ /* 0x000fe20000000a00 */
[----:B------:R-:W3:Y:S06]  /*0040*/  S2R R13, SR_CTAID.X ;  /* 0x00000000000d7919 */ /* 0x000eec0000002500 */
[----:B------:R-:W4:Y:S01]  /*0050*/  LDC.64 R8, c[0x0][0x248] ;  /* 0x00009200ff087b82 */ /* 0x000f220000000a00 */
[----:B------:R-:W-:-:S02]  /*0060*/  CS2R R24, SRZ ;  /* 0x0000000000187805 */ /* 0x000fc4000001ff00 */
[----:B------:R-:W-:Y:S02]  /*0070*/  CS2R R26, SRZ ;  /* 0x00000000001a7805 */ /* 0x000fe4000001ff00 */
[----:B------:R-:W-:Y:S01]  /*0080*/  CS2R R20, SRZ ;  /* 0x0000000000147805 */ /* 0x000fe2000001ff00 */
[----:B------:R-:W-:Y:S02]  /*0090*/  ULDC.64 UR6, c[0x0][0x238] ;  /* 0x00008e0000067ab9 */ /* 0x000fe40000000a00 */
[----:B------:R-:W5:Y:S08]  /*00a0*/  LDC.64 R22, c[0x0][0x210] ;  /* 0x00008400ff167b82 */ /* 0x000f700000000a00 */
[----:B------:R-:W2:Y:S01]  /*00b0*/  LDC.64 R14, c[0x0][0x218] ;  /* 0x00008600ff0e7b82 */ /* 0x000ea20000000a00 */
[----:B-1----:R-:W-:-:S07]  /*00c0*/  IMAD.SHL.U32 R0, R0, 0x2, RZ ;  /* 0x0000000200007824 */ /* 0x002fce00078e00ff */
[----:B------:R-:W1:Y:S01]  /*00d0*/  LDC.64 R16, c[0x0][0x240] ;  /* 0x00009000ff107b82 */ /* 0x000e620000000a00 */
[----:B------:R-:W-:-:S05]  /*00e0*/  LOP3.LUT R0, R0, 0xfe, RZ, 0xc0, !PT ;  /* 0x000000fe00007812 */ /* 0x000fca00078ec0ff */
[----:B---3--:R-:W-:-:S05]  /*00f0*/  IMAD R3, R13, 0x100, R0 ;  /* 0x000001000d037824 */ /* 0x008fca00078e0200 */
[----:B------:R-:W-:-:S04]  /*0100*/  SHF.R.S32.HI R0, RZ, 0x1f, R3 ;  /* 0x0000001fff007819 */ /* 0x000fc80000011403 */
[----:B------:R-:W-:-:S04]  /*0110*/  LEA.HI R2, R0, R3, RZ, 0x2 ;  /* 0x0000000300027211 */ /* 0x000fc800078f10ff */
[----:B------:R-:W-:-:S05]  /*0120*/  SHF.R.S32.HI R4, RZ, 0x2, R2 ;  /* 0x00000002ff047819 */ /* 0x000fca0000011402 */
[----:B------:R-:W-:-:S05]  /*0130*/  IMAD.HI R0, R4, 0x2aaaaaab, RZ ;  /* 0x2aaaaaab04007827 */ /* 0x000fca00078e02ff */
[----:B------:R-:W-:-:S04]  /*0140*/  SHF.R.U32.HI R5, RZ, 0x1f, R0 ;  /* 0x0000001fff057819 */ /* 0x000fc80000011600 */
[----:B------:R-:W-:-:S05]  /*0150*/  LEA.HI R5, R0, R5, RZ, 0x19 ;  /* 0x0000000500057211 */ /* 0x000fca00078fc8ff */
[----:B------:R-:W-:Y:S02]  /*0160*/  IMAD R4, R5, -0x300, R4 ;  /* 0xfffffd0005047824 */ /* 0x000fe400078e0204 */
[----:B------:R-:W-:Y:S02]  /*0170*/  IMAD.MOV.U32 R5, RZ, RZ, RZ ;  /* 0x000000ffff057224 */ /* 0x000fe400078e00ff */
[C---:B--2---:R-:W-:Y:S01]  /*0180*/  IMAD.WIDE R10, R4.reuse, 0x4, R10 ;  /* 0x00000004040a7825 */ /* 0x044fe200078e020a */
[C---:B------:R-:W-:Y:S02]  /*0190*/  ISETP.GE.AND P0, PT, R4.reuse, 0x180, PT ;  /* 0x000001800400780c */ /* 0x040fe40003f06270 */
[----:B------:R-:W-:-:S11]  /*01a0*/  ISETP.GT.AND P1, PT, R4, 0x17f, PT ;  /* 0x0000017f0400780c */ /* 0x000fd60003f24270 */
[----:B------:R-:W2:Y:S01]  /*01b0*/  @!P0 LDG.E.EL R5, desc[UR4][R10.64] ;  /* 0x000000040a058981 */ /* 0x000ea2000c2e1900 */
[----:B----4-:R-:W-:-:S03]  /*01c0*/  IMAD.WIDE R8, R4, 0x4, R8 ;  /* 0x0000000404087825 */ /* 0x010fc600078e0208 */
[----:B------:R3:W4:Y:S01]  /*01d0*/  @!P0 LDG.E.EL R24, desc[UR4][R10.64] ;  /* 0x000000040a188981 */ /* 0x000722000c2e1900 */
[----:B------:R-:W-:-:S03]  /*01e0*/  IMAD.HI R6, R3, 0x2aaaaaab, RZ ;  /* 0x2aaaaaab03067827 */ /* 0x000fc600078e02ff */
[----:B------:R-:W4:Y:S01]  /*01f0*/  @P1 LDG.E.EL R26, desc[UR4][R8.64+-0x600] ;  /* 0xfffa0004081a1981 */ /* 0x000f22000c2e1900 */
[----:B------:R-:W-:Y:S02]  /*0200*/  SHF.R.S32.HI R13, RZ, 0x17, R13 ;  /* 0x00000017ff0d7819 */ /* 0x000fe4000001140d */
[----:B------:R-:W-:Y:S01]  /*0210*/  SHF.R.U32.HI R7, RZ, 0x1f, R6 ;  /* 0x0000001fff077819 */ /* 0x000fe20000011606 */
[----:B------:R1:W4:Y:S01]  /*0220*/  @P1 LDG.E.EL R21, desc[UR4][R8.64+-0x600] ;  /* 0xfffa000408151981 */ /* 0x000322000c2e1900 */
[----:B------:R-:W-:Y:S02]  /*0230*/  VIADD R0, R3, 0x1 ;  /* 0x0000000103007836 */ /* 0x000fe40000000000 */
[----:B------:R-:W-:Y:S02]  /*0240*/  LEA.HI.SX32 R6, R6, R7, 0x17 ;  /* 0x0000000706067211 */ /* 0x000fe400078fbaff */
[----:B------:R-:W-:Y:S02]  /*0250*/  SGXT R7, R13, 0x1 ;  /* 0x000000010d07781a */ /* 0x000fe40000000200 */
[----:B------:R-:W-:-:S02]  /*0260*/  LOP3.LUT R2, R2, 0xfffffffc, RZ, 0xc0, !PT ;  /* 0xfffffffc02027812 */ /* 0x000fc400078ec0ff */
[----:B------:R-:W-:Y:S01]  /*0270*/  LEA.HI R7, R7, R0, RZ, 0x2 ;  /* 0x0000000007077211 */ /* 0x000fe200078f10ff */
[----:B------:R-:W-:Y:S02]  /*0280*/  IMAD R12, R6, 0x600, RZ ;  /* 0x00000600060c7824 */ /* 0x000fe400078e02ff */
[----:B------:R-:W-:Y:S01]  /*0290*/  IMAD.IADD R2, R3, 0x1, -R2 ;  /* 0x0000000103027824 */ /* 0x000fe200078e0a02 */
[----:B------:R-:W-:-:S03]  /*02a0*/  LOP3.LUT R7, R7, 0xfffffffc, RZ, 0xc0, !PT ;  /* 0xfffffffc07077812 */ /* 0x000fc600078ec0ff */
[----:B---3--:R-:W-:Y:S02]  /*02b0*/  IMAD R11, R2, 0x180, R12 ;  /* 0x00000180020b7824 */ /* 0x008fe400078e020c */
[----:B------:R-:W-:Y:S01]  /*02c0*/  IMAD.IADD R7, R0, 0x1, -R7 ;  /* 0x0000000100077824 */ /* 0x000fe200078e0a07 */
[----:B------:R-:W-:Y:S02]  /*02d0*/  SHF.R.S32.HI R0, RZ, 0x1f, R4 ;  /* 0x0000001fff007819 */ /* 0x000fe40000011404 */
[----:B------:R-:W-:Y:S01]  /*02e0*/  IADD3 R2, P2, R4, R11, RZ ;  /* 0x0000000b04027210 */ /* 0x000fe20007f5e0ff */
[----:B------:R-:W-:-:S03]  /*02f0*/  IMAD R7, R7, 0x180, R12 ;  /* 0x0000018007077824 */ /* 0x000fc600078e020c */
[-C--:B------:R-:W-:Y:S02]  /*0300*/  LEA.HI.X.SX32 R13, R11, R0.reuse, 0x1, P2 ;  /* 0x000000000b0d7211 */ /* 0x080fe400010f0eff */
[C---:B------:R-:W-:Y:S02]  /*0310*/  LEA R18, P2, R2.reuse, UR6, 0x2 ;  /* 0x0000000602127c11 */ /* 0x040fe4000f8410ff */
[----:B01----:R-:W-:Y:S02]  /*0320*/  IADD3 R8, P3, R4, R7, RZ ;  /* 0x0000000704087210 */ /* 0x003fe40007f7e0ff */
[----:B------:R-:W-:Y:S01]  /*0330*/  LEA.HI.X R19, R2, UR7, R13, 0x2, P2 ;  /* 0x0000000702137c11 */ /* 0x000fe200090f140d */
[----:B------:R-:W-:Y:S01]  /*0340*/  IMAD.IADD R13, R4, 0x1, R11 ;  /* 0x00000001040d7824 */ /* 0x000fe200078e020b */
[----:B------:R-:W-:Y:S02]  /*0350*/  LEA.HI.X.SX32 R9, R7, R0, 0x1, P3 ;  /* 0x0000000007097211 */ /* 0x000fe400018f0eff */
[----:B------:R-:W-:Y:S01]  /*0360*/  LEA R28, P2, R8, UR6, 0x2 ;  /* 0x00000006081c7c11 */ /* 0x000fe2000f8410ff */
[----:B------:R-:W-:Y:S01]  /*0370*/  IMAD.IADD R7, R4, 0x1, R7 ;  /* 0x0000000104077824 */ /* 0x000fe200078e0207 */
[----:B------:R-:W0:Y:S01]  /*0380*/  LDC.64 R10, c[0x0][0x228] ;  /* 0x00008a00ff0a7b82 */ /* 0x000e220000000a00 */
[----:B------:R-:W-:Y:S01]  /*0390*/  IMAD.MOV.U32 R2, RZ, RZ, RZ ;  /* 0x000000ffff027224 */ /* 0x000fe200078e00ff */
[----:B------:R-:W-:Y:S01]  /*03a0*/  LEA.HI.X R29, R8, UR7, R9, 0x2, P2 ;  /* 0x00000007081d7c11 */ /* 0x000fe200090f1409 */
[----:B------:R-:W-:Y:S01]  /*03b0*/  IMAD.MOV.U32 R0, RZ, RZ, RZ ;  /* 0x000000ffff007224 */ /* 0x000fe200078e00ff */
[----:B------:R-:W-:Y:S01]  /*03c0*/  CS2R R8, SRZ ;  /* 0x0000000000087805 */ /* 0x000fe2000001ff00 */
[----:B-----5:R-:W-:-:S02]  /*03d0*/  IMAD.WIDE R12, R13, 0x4, R22 ;  /* 0x000000040d0c7825 */ /* 0x020fc400078e0216 */
[----:B------:R1:W3:Y:S02]  /*03e0*/  @P1 LDG.E.EL R2, desc[UR4][R18.64+-0x600] ;  /* 0xfffa000412021981 */ /* 0x0002e4000c2e1900 */
[----:B------:R-:W-:Y:S02]  /*03f0*/  IMAD.WIDE R22, R7, 0x4, R22 ;  /* 0x0000000407167825 */ /* 0x000fe400078e0216 */
[----:B------:R5:W3:Y:S04]  /*0400*/  @!P0 LDG.E.EL R0, desc[UR4][R12.64] ;  /* 0x000000040c008981 */ /* 0x000ae8000c2e1900 */
[----:B------:R5:W3:Y:S01]  /*0410*/  @!P0 LDG.E.EL R9, desc[UR4][R22.64] ;  /* 0x0000000416098981 */ /* 0x000ae2000c2e1900 */
[----:B-1----:R-:W1:Y:S01]  /*0420*/  LDC.64 R18, c[0x0][0x250] ;  /* 0x00009400ff127b82 */ /* 0x002e620000000a00 */
[----:B------:R-:W-:-:S02]  /*0430*/  IMAD.WIDE R14, R4, 0x4, R14 ;  /* 0x00000004040e7825 */ /* 0x000fc400078e020e */
[----:B------:R5:W3:Y:S04]  /*0440*/  @P1 LDG.E.EL R25, desc[UR4][R28.64+-0x600] ;  /* 0xfffa00041c191981 */ /* 0x000ae8000c2e1900 */
[----:B------:R-:W3:Y:S01]  /*0450*/  @!P0 LDG.E.EL R8, desc[UR4][R14.64] ;  /* 0x000000040e088981 */ /* 0x000ee2000c2e1900 */
[----:B-----5:R-:W5:Y:S08]  /*0460*/  LDC.64 R12, c[0x0][0x230] ;  /* 0x00008c00ff0c7b82 */ /* 0x020f700000000a00 */
[----:B------:R-:W1:Y:S01]  /*0470*/  LDC.64 R22, c[0x0][0x258] ;  /* 0x00009600ff167b82 */ /* 0x000e620000000a00 */
[----:B------:R-:W-:-:S02]  /*0480*/  IMAD.MOV.U32 R7, RZ, RZ, RZ ;  /* 0x000000ffff077224 */ /* 0x000fc400078e00ff */
[----:B------:R-:W-:Y:S01]  /*0490*/  IMAD.WIDE R16, R4, 0x4, R16 ;  /* 0x0000000404107825 */ /* 0x000fe200078e0210 */
[----:B------:R-:W-:-:S03]  /*04a0*/  CS2R R28, SRZ ;  /* 0x00000000001c7805 */ /* 0x000fc6000001ff00 */
[----:B------:R5:W3:Y:S01]  /*04b0*/  @!P0 LDG.E.EL R7, desc[UR4][R14.64] ;  /* 0x000000040e078981 */ /* 0x000ae2000c2e1900 */
[----:B0-----:R-:W-:-:S03]  /*04c0*/  IMAD.WIDE R10, R4, 0x4, R10 ;  /* 0x00000004040a7825 */ /* 0x001fc600078e020a */
[----:B------:R-:W3:Y:S04]  /*04d0*/  @P1 LDG.E.EL R20, desc[UR4][R16.64+-0x600] ;  /* 0xfffa000410141981 */ /* 0x000ee8000c2e1900 */
[----:B------:R0:W3:Y:S01]  /*04e0*/  @P1 LDG.E.EL R27, desc[UR4][R16.64+-0x600] ;  /* 0xfffa0004101b1981 */ /* 0x0000e2000c2e1900 */
[C---:B-----5:R-:W-:Y:S01]  /*04f0*/  IMAD.WIDE R12, R4.reuse, 0x4, R12 ;  /* 0x00000004040c7825 */ /* 0x060fe200078e020c */
[----:B------:R-:W-:Y:S02]  /*0500*/  CS2R R14, SRZ ;  /* 0x00000000000e7805 */ /* 0x000fe4000001ff00 */
[----:B------:R-:W5:Y:S01]  /*0510*/  @!P0 LDG.E.EL R28, desc[UR4][R10.64] ;  /* 0x000000040a1c8981 */ /* 0x000f62000c2e1900 */
[----:B-1----:R-:W-:-:S03]  /*0520*/  IMAD.WIDE R18, R4, 0x4, R18 ;  /* 0x0000000404127825 */ /* 0x002fc600078e0212 */
[----:B------:R1:W5:Y:S01]  /*0530*/  @!P0 LDG.E.EL R29, desc[UR4][R10.64] ;  /* 0x000000040a1d8981 */ /* 0x000362000c2e1900 */
[----:B------:R-:W-:Y:S01]  /*0540*/  IMAD.WIDE R22, R4, 0x4, R22 ;  /* 0x0000000404167825 */ /* 0x000fe200078e0216 */
[----:B0-----:R-:W-:Y:S02]  /*0550*/  CS2R R16, SRZ ;  /* 0x0000000000107805 */ /* 0x001fe4000001ff00 */
[----:B------:R-:W5:Y:S01]  /*0560*/  @!P0 LDG.E.EL R14, desc[UR4][R12.64] ;  /* 0x000000040c0e8981 */ /* 0x000f62000c2e1900 */
[----:B------:R-:W-:-:S03]  /*0570*/  IMAD.MOV.U32 R4, RZ, RZ, RZ ;  /* 0x000000ffff047224 */ /* 0x000fc600078e00ff */
[----:B------:R0:W5:Y:S01]  /*0580*/  @!P0 LDG.E.EL R15, desc[UR4][R12.64] ;  /* 0x000000040c0f8981 */ /* 0x000162000c2e1900 */
[----:B-1----:R-:W-:-:S03]  /*0590*/  IMAD.MOV.U32 R10, RZ, RZ, RZ ;  /* 0x000000ffff0a7224 */ /* 0x002fc600078e00ff */
[----:B------:R-:W5:Y:S04]  /*05a0*/  @P1 LDG.E.EL R16, desc[UR4][R18.64+-0x600] ;  /* 0xfffa000412101981 */ /* 0x000f68000c2e1900 */
[----:B------:R1:W5:Y:S04]  /*05b0*/  @P1 LDG.E.EL R17, desc[UR4][R18.64+-0x600] ;  /* 0xfffa000412111981 */ /* 0x000368000c2e1900 */
[----:B------:R-:W5:Y:S04]  /*05c0*/  @P1 LDG.E.EL R4, desc[UR4][R22.64+-0x600] ;  /* 0xfffa000416041981 */ /* 0x000f68000c2e1900 */
[----:B------:R0:W5:Y:S01]  /*05d0*/  @P1 LDG.E.EL R10, desc[UR4][R22.64+-0x600] ;  /* 0xfffa0004160a1981 */ /* 0x000162000c2e1900 */
[----:B------:R-:W-:-:S04]  /*05e0*/  IMAD R3, R6, -0xc00, R3 ;  /* 0xfffff40006037824 */ /* 0x000fc800078e0203 */
[----:B------:R-:W-:Y:S01]  /*05f0*/  IMAD R3, R6, 0x2000, R3 ;  /* 0x0000200006037824 */ /* 0x000fe200078e0203 */
[----:B--2---:R-:W-:-:S05]  /*0600*/  SEL R5, R5, RZ, !P0 ;  /* 0x000000ff05057207 */ /* 0x004fca0004000000 */
[----:B0-----:R-:W-:Y:S01]  /*0610*/  FADD R12, R5, 0.0010000000474974513054 ;  /* 0x3a83126f050c7421 */ /* 0x001fe20000000000 */
[----:B----4-:R-:W-:-:S05]  /*0620*/  SEL R24, R24, RZ, !P0 ;  /* 0x000000ff18187207 */ /* 0x010fca0004000000 */
[----:B------:R-:W0:Y:S01]  /*0630*/  MUFU.SQRT R12, R12 ;  /* 0x0000000c000c7308 */ /* 0x000e220000002000 */
[----:B------:R-:W-:Y:S01]  /*0640*/  FADD R24, R24, 0.0010000000474974513054 ;  /* 0x3a83126f18187421 */ /* 0x000fe20000000000 */
[----:B------:R-:W-:Y:S02]  /*0650*/  SEL R11, R26, RZ, P1 ;  /* 0x000000ff1a0b7207 */ /* 0x000fe40000800000 */
[----:B------:R-:W-:-:S04]  /*0660*/  SEL R21, R21, RZ, P1 ;  /* 0x000000ff15157207 */ /* 0x000fc80000800000 */
[----:B-1----:R-:W1:Y:S01]  /*0670*/  MUFU.SQRT R19, R24 ;  /* 0x0000001800137308 */ /* 0x002e620000002000 */
[----:B------:R-:W-:Y:S01]  /*0680*/  FADD R11, R11, 0.0010000000474974513054 ;  /* 0x3a83126f0b0b7421 */ /* 0x000fe20000000000 */
[----:B------:R-:W-:Y:S01]  /*0690*/  FADD R13, R21, 0.0010000000474974513054 ;  /* 0x3a83126f150d7421 */ /* 0x000fe20000000000 */
[----:B0-----:R-:W-:-:S05]  /*06a0*/  FSETP.GT.AND P3, PT, R12, 8.50705917302346158658e+37, PT ;  /* 0x7e8000000c00780b */ /* 0x001fca0003f64000 */
[----:B------:R-:W0:Y:S01]  /*06b0*/  MUFU.SQRT R11, R11 ;  /* 0x0000000b000b7308 */ /* 0x000e220000002000 */
[----:B------:R-:W-:Y:S01]  /*06c0*/  FSETP.GEU.AND P6, PT, R12, 1.175494350822287508e-38, PT ;  /* 0x008000000c00780b */ /* 0x000fe20003fce000 */
[----:B------:R-:W-:-:S06]  /*06d0*/  IMAD.MOV.U32 R5, RZ, RZ, 0x3e800000 ;  /* 0x3e800000ff057424 */ /* 0x000fcc00078e00ff */
[----:B------:R-:W2:Y:S01]  /*06e0*/  MUFU.SQRT R13, R13 ;  /* 0x0000000d000d7308 */ /* 0x000ea20000002000 */
[----:B-1----:R-:W-:Y:S02]  /*06f0*/  FSETP.GT.AND P5, PT, R19, 8.50705917302346158658e+37, PT ;  /* 0x7e8000001300780b */ /* 0x002fe40003fa4000 */
[----:B------:R-:W-:Y:S01]  /*0700*/  FSEL R21, R5, 1, P3 ;  /* 0x3f80000005157808 */ /* 0x000fe20001800000 */
[----:B------:R-:W-:Y:S01]  /*0710*/  @P3 FMUL R12, R12, 0.25 ;  /* 0x3e8000000c0c3820 */ /* 0x000fe20000400000 */
[----:B------:R-:W-:Y:S02]  /*0720*/  FSETP.GEU.AND P2, PT, R19, 1.175494350822287508e-38, PT ;  /* 0x008000001300780b */ /* 0x000fe40003f4e000 */
[----:B0-----:R-:W-:Y:S01]  /*0730*/  FSETP.GT.AND P4, PT, R11, 8.50705917302346158658e+37, PT ;  /* 0x7e8000000b00780b */ /* 0x001fe20003f84000 */
[----:B------:R-:W-:Y:S01]  /*0740*/  @!P6 FMUL R12, R12, 16777216 ;  /* 0x4b8000000c0ce820 */ /* 0x000fe20000400000 */
[----:B------:R-:W-:Y:S01]  /*0750*/  @!P6 FMUL R21, R21, 16777216 ;  /* 0x4b8000001515e820 */ /* 0x000fe20000400000 */
[----:B------:R-:W-:-:S02]  /*0760*/  FSETP.GEU.AND P3, PT, R11, 1.175494350822287508e-38, PT ;  /* 0x008000000b00780b */ /* 0x000fc40003f6e000 */
[----:B------:R0:W-:Y:S01]  /*0770*/  MUFU.RCP R18, R12 ;  /* 0x0000000c00127308 */ /* 0x0001e20000001000 */
[----:B--2---:R-:W-:Y:S01]  /*0780*/  FSETP.GT.AND P6, PT, R13, 8.50705917302346158658e+37, PT ;  /* 0x7e8000000d00780b */ /* 0x004fe20003fc4000 */
[----:B------:R-:W-:Y:S01]  /*0790*/  @P5 FMUL R19, R19, 0.25 ;  /* 0x3e80000013135820 */ /* 0x000fe20000400000 */
[----:B0-----:R-:W-:Y:S02]  /*07a0*/  FSEL R12, R5, 1, P5 ;  /* 0x3f800000050c7808 */ /* 0x001fe40002800000 */
[----:B------:R-:W-:Y:S01]  /*07b0*/  FSETP.GEU.AND P5, PT, R13, 1.175494350822287508e-38, PT ;  /* 0x008000000d00780b */ /* 0x000fe20003fae000 */
[----:B------:R-:W-:Y:S02]  /*07c0*/  @!P2 FMUL R19, R19, 16777216 ;  /* 0x4b8000001313a820 */ /* 0x000fe40000400000 */
[----:B------:R-:W-:-:S06]  /*07d0*/  @P4 FMUL R11, R11, 0.25 ;  /* 0x3e8000000b0b4820 */ /* 0x000fcc0000400000 */
[----:B------:R-:W-:Y:S01]  /*07e0*/  @P6 FMUL R13, R13, 0.25 ;  /* 0x3e8000000d0d6820 */ /* 0x000fe20000400000 */
[----:B------:R-:W-:Y:S01]  /*07f0*/  @!P3 FMUL R11, R11, 16777216 ;  /* 0x4b8000000b0bb820 */ /* 0x000fe20000400000 */
[----:B------:R-:W0:Y:S02]  /*0800*/  MUFU.RCP R19, R19 ;  /* 0x0000001300137308 */ /* 0x000e240000001000 */
[----:B------:R-:W-:-:S06]  /*0810*/  @!P5 FMUL R13, R13, 16777216 ;  /* 0x4b8000000d0dd820 */ /* 0x000fcc0000400000 */
[----:B------:R-:W1:Y:S01]  /*0820*/  MUFU.RCP R11, R11 ;  /* 0x0000000b000b7308 */ /* 0x000e620000001000 */
[----:B------:R-:W-:Y:S01]  /*0830*/  @!P2 FMUL R12, R12, 16777216 ;  /* 0x4b8000000c0ca820 */ /* 0x000fe20000400000 */
[----:B------:R-:W-:Y:S02]  /*0840*/  FSEL R22, R5, 1, P4 ;  /* 0x3f80000005167808 */ /* 0x000fe40002000000 */
[----:B---3--:R-:W-:-:S04]  /*0850*/  SEL R24, R8, RZ, !P0 ;  /* 0x000000ff08187207 */ /* 0x008fc80004000000 */
[----:B------:R-:W2:Y:S01]  /*0860*/  MUFU.RCP R13, R13 ;  /* 0x0000000d000d7308 */ /* 0x000ea20000001000 */
[----:B------:R-:W-:Y:S01]  /*0870*/  FSEL R8, R5, 1, P6 ;  /* 0x3f80000005087808 */ /* 0x000fe20003000000 */
[----:B0-----:R-:W-:Y:S01]  /*0880*/  FMUL R12, R19, R12 ;  /* 0x0000000c130c7220 */ /* 0x001fe20000400000 */
[----:B------:R-:W-:Y:S01]  /*0890*/  @!P3 FMUL R22, R22, 16777216 ;  /* 0x4b8000001616b820 */ /* 0x000fe20000400000 */
[----:B------:R-:W-:Y:S02]  /*08a0*/  SEL R19, R0, RZ, !P0 ;  /* 0x000000ff00137207 */ /* 0x000fe40004000000 */
[----:B------:R-:W-:Y:S01]  /*08b0*/  @!P5 FMUL R8, R8, 16777216 ;  /* 0x4b8000000808d820 */ /* 0x000fe20000400000 */
[----:B-1----:R-:W-:Y:S01]  /*08c0*/  FMUL R0, R11, R22 ;  /* 0x000000160b007220 */ /* 0x002fe20000400000 */
[----:B------:R-:W-:Y:S01]  /*08d0*/  FMUL R18, R18, R21 ;  /* 0x0000001512127220 */ /* 0x000fe20000400000 */
[----:B------:R-:W-:Y:S01]  /*08e0*/  FADD R5, R19, -R24 ;  /* 0x8000001813057221 */ /* 0x000fe20000000000 */
[----:B------:R-:W-:-:S02]  /*08f0*/  SEL R22, R7, RZ, !P0 ;  /* 0x000000ff07167207 */ /* 0x000fc40004000000 */
[----:B------:R-:W-:Y:S02]  /*0900*/  SEL R11, R20, RZ, P1 ;  /* 0x000000ff140b7207 */ /* 0x000fe40000800000 */
[----:B------:R-:W-:Y:S01]  /*0910*/  SEL R2, R2, RZ, P1 ;  /* 0x000000ff02027207 */ /* 0x000fe20000800000 */
[----:B--2---:R-:W-:Y:S01]  /*0920*/  FMUL R13, R13, R8 ;  /* 0x000000080d0d7220 */ /* 0x004fe20000400000 */
[----:B------:R-:W-:Y:S02]  /*0930*/  SEL R7, R9, RZ, !P0 ;  /* 0x000000ff09077207 */ /* 0x000fe40004000000 */
[----:B------:R-:W-:Y:S01]  /*0940*/  SEL R20, R27, RZ, P1 ;  /* 0x000000ff1b147207 */ /* 0x000fe20000800000 */
[----:B------:R-:W0:Y:S01]  /*0950*/  LDC.64 R8, c[0x0][0x260] ;  /* 0x00009800ff087b82 */ /* 0x000e220000000a00 */
[----:B------:R-:W-:Y:S01]  /*0960*/  SEL R25, R25, RZ, P1 ;  /* 0x000000ff19197207 */ /* 0x000fe20000800000 */
[----:B------:R-:W-:Y:S01]  /*0970*/  FMUL R18, R18, R5 ;  /* 0x0000000512127220 */ /* 0x000fe20000400000 */
[----:B------:R-:W-:Y:S01]  /*0980*/  FADD R5, R2, -R11 ;  /* 0x8000000b02057221 */ /* 0x000fe20000000000 */
[----:B------:R-:W-:-:S02]  /*0990*/  FADD R7, R7, -R22 ;  /* 0x8000001607077221 */ /* 0x000fc40000000000 */
[----:B------:R-:W-:Y:S01]  /*09a0*/  FADD R2, R25, -R20 ;  /* 0x8000001419027221 */ /* 0x000fe20000000000 */
[----:B------:R-:W-:Y:S01]  /*09b0*/  FMUL R0, R0, R5 ;  /* 0x0000000500007220 */ /* 0x000fe20000400000 */
[----:B------:R-:W-:Y:S01]  /*09c0*/  FMUL R12, R12, R7 ;  /* 0x000000070c0c7220 */ /* 0x000fe20000400000 */
[----:B-----5:R-:W-:Y:S01]  /*09d0*/  SEL R7, R28, RZ, !P0 ;  /* 0x000000ff1c077207 */ /* 0x020fe20004000000 */
[----:B------:R-:W-:Y:S01]  /*09e0*/  FMUL R5, R13, R2 ;  /* 0x000000020d057220 */ /* 0x000fe20000400000 */
[----:B------:R-:W-:Y:S02]  /*09f0*/  SEL R29, R29, RZ, !P0 ;  /* 0x000000ff1d1d7207 */ /* 0x000fe40004000000 */
[----:B------:R-:W-:Y:S02]  /*0a00*/  SEL R14, R14, RZ, !P0 ;  /* 0x000000ff0e0e7207 */ /* 0x000fe40004000000 */
[----:B------:R-:W-:Y:S02]  /*0a10*/  SEL R2, R15, RZ, !P0 ;  /* 0x000000ff0f027207 */ /* 0x000fe40004000000 */
[----:B------:R-:W-:-:S02]  /*0a20*/  SEL R11, R16, RZ, P1 ;  /* 0x000000ff100b7207 */ /* 0x000fc40000800000 */
[----:B------:R-:W-:Y:S02]  /*0a30*/  SEL R17, R17, RZ, P1 ;  /* 0x000000ff11117207 */ /* 0x000fe40000800000 */
[----:B------:R-:W-:Y:S02]  /*0a40*/  SEL R4, R4, RZ, P1 ;  /* 0x000000ff04047207 */ /* 0x000fe40000800000 */
[----:B------:R-:W-:Y:S01]  /*0a50*/  SEL R10, R10, RZ, P1 ;  /* 0x000000ff0a0a7207 */ /* 0x000fe20000800000 */
[----:B------:R-:W-:Y:S01]  /*0a60*/  FFMA R18, R7, R18, R14 ;  /* 0x0000001207127223 */ /* 0x000fe2000000000e */
[----:B------:R-:W-:Y:S01]  /*0a70*/  FFMA R12, R29, R12, R2 ;  /* 0x0000000c1d0c7223 */ /* 0x000fe20000000002 */
[----:B------:R-:W-:Y:S02]  /*0a80*/  FFMA R0, R11, R0, R4 ;  /* 0x000000000b007223 */ /* 0x000fe40000000004 */
[----:B------:R-:W-:Y:S01]  /*0a90*/  FFMA R5, R17, R5, R10 ;  /* 0x0000000511057223 */ /* 0x000fe2000000000a */
[----:B------:R-:W-:-:S02]  /*0aa0*/  FSETP.GEU.AND P3, PT, R18, RZ, PT ;  /* 0x000000ff1200720b */ /* 0x000fc40003f6e000 */
[----:B------:R-:W-:Y:S02]  /*0ab0*/  FSETP.GEU.AND P4, PT, R12, RZ, PT ;  /* 0x000000ff0c00720b */ /* 0x000fe40003f8e000 */
[----:B------:R-:W-:Y:S02]  /*0ac0*/  FSETP.GEU.AND P2, PT, R0, RZ, PT ;  /* 0x000000ff0000720b */ /* 0x000fe40003f4e000 */
[----:B------:R-:W-:Y:S01]  /*0ad0*/  FSETP.GEU.AND P1, PT, R5, RZ, PT ;  /* 0x000000ff0500720b */ /* 0x000fe20003f2e000 */
[----:B0-----:R-:W-:Y:S01]  /*0ae0*/  IMAD.WIDE R8, R3, 0x4, R8 ;  /* 0x0000000403087825 */ /* 0x001fe200078e0208 */
[----:B------:R-:W-:Y:S02]  /*0af0*/  FSEL R18, R18, RZ, P3 ;  /* 0x000000ff12127208 */ /* 0x000fe40001800000 */
[----:B------:R-:W-:Y:S02]  /*0b00*/  FSEL R19, R12, RZ, P4 ;  /* 0x000000ff0c137208 */ /* 0x000fe40002000000 */
[----:B------:R-:W-:-:S02]  /*0b10*/  @P0 FSEL R18, R0, RZ, P2 ;  /* 0x000000ff00120208 */ /* 0x000fc40001000000 */
[----:B------:R-:W-:-:S05]  /*0b20*/  @P0 FSEL R19, R5, RZ, P1 ;  /* 0x000000ff05130208 */ /* 0x000fca0000800000 */
[----:B------:R-:W-:Y:S01]  /*0b30*/  STG.E.64 desc[UR4][R8.64], R18 ;  /* 0x0000001208007986 */ /* 0x000fe2000c101b04 */
[----:B------:R-:W-:Y:S05]  /*0b40*/  EXIT ;  /* 0x000000000000794d */ /* 0x000fea0003800000 */
.L_x_0:
[----:B------:R-:W-:-:S00]  /*0b50*/  BRA `(.L_x_0) ;  /* 0xfffffffc00fc7947 */ /* 0x000fc0000383ffff */
[----:B------:R-:W-:-:S00]  /*0b60*/  NOP ;  /* 0x0000000000007918 */ /* 0x000fc00000000000 */
        /* <DEDUP_REMOVED lines=9> */
.L_x_1:


//--------------------- .nv.global.init           --------------------------
	.section	.nv.global.init,"aw",@progbits
.nv.global.init:
	.type		_$_str,@object
	.size		_$_str,(_$_str_$_2 - _$_str)
_$_str:
        /*0000*/ 	.byte	0x5f, 0x5f, 0x43, 0x55, 0x44, 0x41, 0x5f, 0x46, 0x54, 0x5a, 0x00
	.type		_$_str_$_2,@object
	.size		_$_str_$_2,(.L_1 - _$_str_$_2)
_$_str_$_2:
        /*000b*/ 	.byte	0x5f, 0x5f, 0x43, 0x55, 0x44, 0x41, 0x5f, 0x50, 0x52, 0x45, 0x43, 0x5f, 0x53, 0x51, 0x52, 0x54
        /*001b*/ 	.byte	0x00
.L_1:


//--------------------- .nv.constant0.triton_poi_fused_cat_47 --------------------------
	.section	.nv.constant0.triton_poi_fused_cat_47,"a",@progbits
	.sectionflags	@""
	.align	4
.nv.constant0.triton_poi_fused_cat_47:
	.zero		620
